//
// Generated by NVIDIA NVVM Compiler
//
// Compiler Build ID: CL-36424714
// Cuda compilation tools, release 13.0, V13.0.88
// Based on NVVM 20.0.0
//

.version 9.0
.target sm_100
.address_size 64

	// .globl	_Z3sumPiS_i

.visible .entry _Z3sumPiS_i(
	.param .u64 .ptr .align 1 _Z3sumPiS_i_param_0,
	.param .u64 .ptr .align 1 _Z3sumPiS_i_param_1,
	.param .u32 _Z3sumPiS_i_param_2
)
{
	.reg .pred 	%p<2>;
	.reg .b32 	%r<10>;
	.reg .b64 	%rd<8>;

	ld.param.u64 	%rd1, [_Z3sumPiS_i_param_0];
	ld.param.u64 	%rd2, [_Z3sumPiS_i_param_1];
	ld.param.u32 	%r2, [_Z3sumPiS_i_param_2];
	mov.u32 	%r3, %ntid.x;
	mov.u32 	%r4, %ctaid.x;
	mov.u32 	%r5, %tid.x;
	mad.lo.s32 	%r1, %r3, %r4, %r5;
	setp.ge.s32 	%p1, %r1, %r2;
	@%p1 bra 	$L__BB0_2;
	cvta.to.global.u64 	%rd3, %rd1;
	cvta.to.global.u64 	%rd4, %rd2;
	mul.wide.s32 	%rd5, %r1, 4;
	add.s64 	%rd6, %rd3, %rd5;
	ld.global.u32 	%r6, [%rd6];
	add.s64 	%rd7, %rd4, %rd5;
	ld.global.u32 	%r7, [%rd7];
	add.s32 	%r8, %r6, %r7;
	add.s32 	%r9, %r8, 20;
	st.global.u32 	[%rd7], %r9;
$L__BB0_2:
	ret;

}


// ===== COMPILED SASS (sm_100) =====

	.target	sm_100

	.elftype	@"ET_EXEC"


//--------------------- .note.nv.tkinfo           --------------------------
	.section	.note.nv.tkinfo,"",@"SHT_NOTE"
	.sectionflags	@"SHF_NOTE_NV_TKINFO"
	.tkinfo
        /*0018*/ 	.word	0x00000002
        /*0030*/ 	.string	""
        /*0030*/ 	.string	"ptxas"
        /*0030*/ 	.string	"Cuda compilation tools, release 13.0, V13.0.88"
        /*0030*/ 	.string	"Build cuda_13.0.r13.0/compiler.36424714_0"
        /*0030*/ 	.string	"-arch sm_100 -m 64 "



//--------------------- .note.nv.cuinfo           --------------------------
	.section	.note.nv.cuinfo,"",@"SHT_NOTE"
	.sectionflags	@"SHF_NOTE_NV_CUINFO"
        /*0018*/ 	.short	0x0002
        /*001a*/ 	.short	0x0064
        /*001c*/ 	.short	0x0082
	.zero		2


//--------------------- .nv.info                  --------------------------
	.section	.nv.info,"",@"SHT_CUDA_INFO"
	.align	4


	//----- nvinfo : EIATTR_REGCOUNT
	.align		4
        /*0000*/ 	.byte	0x04, 0x2f
        /*0002*/ 	.short	(.L_1 - .L_0)
	.align		4
.L_0:
        /*0004*/ 	.word	index@(_Z3sumPiS_i)
        /*0008*/ 	.word	0x0000000a


	//----- nvinfo : EIATTR_FRAME_SIZE
	.align		4
.L_1:
        /*000c*/ 	.byte	0x04, 0x11
        /*000e*/ 	.short	(.L_3 - .L_2)
	.align		4
.L_2:
        /*0010*/ 	.word	index@(_Z3sumPiS_i)
        /*0014*/ 	.word	0x00000000


	//----- nvinfo : EIATTR_MIN_STACK_SIZE
	.align		4
.L_3:
        /*0018*/ 	.byte	0x04, 0x12
        /*001a*/ 	.short	(.L_5 - .L_4)
	.align		4
.L_4:
        /*001c*/ 	.word	index@(_Z3sumPiS_i)
        /*0020*/ 	.word	0x00000000
.L_5:


//--------------------- .nv.compat                --------------------------
	.section	.nv.compat,"",@"SHT_CUDA_COMPAT_INFO"
	.align	4
        /*0000*/ 	.byte	0x02, 0x09, 0x00, 0x00, 0x02, 0x02, 0x01, 0x00, 0x02, 0x05, 0x05, 0x00, 0x03, 0x07, 0x01, 0x01
        /*0010*/ 	.byte	0x02, 0x03, 0x00, 0x00, 0x02, 0x06, 0x01, 0x00, 0x04, 0x0b, 0x08, 0x00, 0x09, 0x00, 0x00, 0x00
        /*0020*/ 	.byte	0x00, 0x00, 0x00, 0x00


//--------------------- .nv.info._Z3sumPiS_i      --------------------------
	.section	.nv.info._Z3sumPiS_i,"",@"SHT_CUDA_INFO"
	.sectionflags	@""
	.align	4


	//----- nvinfo : EIATTR_CUDA_API_VERSION
	.align		4
        /*0000*/ 	.byte	0x04, 0x37
        /*0002*/ 	.short	(.L_7 - .L_6)
.L_6:
        /*0004*/ 	.word	0x00000082


	//----- nvinfo : EIATTR_KPARAM_INFO
	.align		4
.L_7:
        /*0008*/ 	.byte	0x04, 0x17
        /*000a*/ 	.short	(.L_9 - .L_8)
.L_8:
        /*000c*/ 	.word	0x00000000
        /*0010*/ 	.short	0x0002
        /*0012*/ 	.short	0x0010
        /*0014*/ 	.byte	0x00, 0xf0, 0x11, 0x00


	//----- nvinfo : EIATTR_KPARAM_INFO
	.align		4
.L_9:
        /*0018*/ 	.byte	0x04, 0x17
        /*001a*/ 	.short	(.L_11 - .L_10)
.L_10:
        /*001c*/ 	.word	0x00000000
        /*0020*/ 	.short	0x0001
        /*0022*/ 	.short	0x0008
        /*0024*/ 	.byte	0x00, 0xf5, 0x21, 0x00


	//----- nvinfo : EIATTR_KPARAM_INFO
	.align		4
.L_11:
        /*0028*/ 	.byte	0x04, 0x17
        /*002a*/ 	.short	(.L_13 - .L_12)
.L_12:
        /*002c*/ 	.word	0x00000000
        /*0030*/ 	.short	0x0000
        /*0032*/ 	.short	0x0000
        /*0034*/ 	.byte	0x00, 0xf5, 0x21, 0x00


	//----- nvinfo : EIATTR_SPARSE_MMA_MASK
	.align		4
.L_13:
        /*0038*/ 	.byte	0x03, 0x50
        /*003a*/ 	.short	0x0000


	//----- nvinfo : EIATTR_MAXREG_COUNT
	.align		4
        /*003c*/ 	.byte	0x03, 0x1b
        /*003e*/ 	.short	0x00ff


	//----- nvinfo : EIATTR_MERCURY_ISA_VERSION
	.align		4
        /*0040*/ 	.byte	0x03, 0x5f
        /*0042*/ 	.short	0x0101


	//----- nvinfo : EIATTR_VRC_CTA_INIT_COUNT
	.align		4
        /*0044*/ 	.byte	0x02, 0x4a
	.zero		1
	.zero		1


	//----- nvinfo : EIATTR_EXIT_INSTR_OFFSETS
	.align		4
        /*0048*/ 	.byte	0x04, 0x1c
        /*004a*/ 	.short	(.L_15 - .L_14)


	//   ....[0]....
.L_14:
        /*004c*/ 	.word	0x00000070


	//   ....[1]....
        /*0050*/ 	.word	0x00000110


	//----- nvinfo : EIATTR_CBANK_PARAM_SIZE
	.align		4
.L_15:
        /*0054*/ 	.byte	0x03, 0x19
        /*0056*/ 	.short	0x0014


	//----- nvinfo : EIATTR_PARAM_CBANK
	.align		4
        /*0058*/ 	.byte	0x04, 0x0a
        /*005a*/ 	.short	(.L_17 - .L_16)
	.align		4
.L_16:
        /*005c*/ 	.word	index@(.nv.constant0._Z3sumPiS_i)
        /*0060*/ 	.short	0x0380
        /*0062*/ 	.short	0x0014


	//----- nvinfo : EIATTR_SW_WAR
	.align		4
.L_17:
        /*0064*/ 	.byte	0x04, 0x36
        /*0066*/ 	.short	(.L_19 - .L_18)
.L_18:
        /*0068*/ 	.word	0x00000008
.L_19:


//--------------------- .nv.callgraph             --------------------------
	.section	.nv.callgraph,"",@"SHT_CUDA_CALLGRAPH"
	.align	4
	.sectionentsize	8
	.align		4
        /*0000*/ 	.word	0x00000000
	.align		4
        /*0004*/ 	.word	0xffffffff
	.align		4
        /*0008*/ 	.word	0x00000000
	.align		4
        /*000c*/ 	.word	0xfffffffe
	.align		4
        /*0010*/ 	.word	0x00000000
	.align		4
        /*0014*/ 	.word	0xfffffffd
	.align		4
        /*0018*/ 	.word	0x00000000
	.align		4
        /*001c*/ 	.word	0xfffffffc


//--------------------- .text._Z3sumPiS_i         --------------------------
	.section	.text._Z3sumPiS_i,"ax",@progbits
	.align	128
        .global         _Z3sumPiS_i
        .type           _Z3sumPiS_i,@function
        .size           _Z3sumPiS_i,(.L_x_1 - _Z3sumPiS_i)
        .other          _Z3sumPiS_i,@"STO_CUDA_ENTRY STV_DEFAULT"
_Z3sumPiS_i:
.text._Z3sumPiS_i:
[----:B------:R-:W-:Y:S01]  /*0000*/  LDC R1, c[0x0][0x37c] ;  /* 0x0000df00ff017b82 */ /* 0x000fe20000000800 */
[----:B------:R-:W0:Y:S01]  /*0010*/  S2R R7, SR_CTAID.X ;  /* 0x0000000000077919 */ /* 0x000e220000002500 */
[----:B------:R-:W0:Y:S01]  /*0020*/  LDCU UR4, c[0x0][0x360] ;  /* 0x00006c00ff0477ac */ /* 0x000e220008000800 */
[----:B------:R-:W0:Y:S01]  /*0030*/  S2R R0, SR_TID.X ;  /* 0x0000000000007919 */ /* 0x000e220000002100 */
[----:B------:R-:W1:Y:S01]  /*0040*/  LDCU UR5, c[0x0][0x390] ;  /* 0x00007200ff0577ac */ /* 0x000e620008000800 */
[----:B0-----:R-:W-:-:S05]  /*0050*/  IMAD R7, R7, UR4, R0 ;  /* 0x0000000407077c24 */ /* 0x001fca000f8e0200 */
[----:B-1----:R-:W-:-:S13]  /*0060*/  ISETP.GE.AND P0, PT, R7, UR5, PT ;  /* 0x0000000507007c0c */ /* 0x002fda000bf06270 */
[----:B------:R-:W-:Y:S05]  /*0070*/  @P0 EXIT ;  /* 0x000000000000094d */ /* 0x000fea0003800000 */
[----:B------:R-:W0:Y:S01]  /*0080*/  LDC.64 R2, c[0x0][0x380] ;  /* 0x0000e000ff027b82 */ /* 0x000e220000000a00 */
[----:B------:R-:W1:Y:S07]  /*0090*/  LDCU.64 UR4, c[0x0][0x358] ;  /* 0x00006b00ff0477ac */ /* 0x000e6e0008000a00 */
[----:B------:R-:W2:Y:S01]  /*00a0*/  LDC.64 R4, c[0x0][0x388] ;  /* 0x0000e200ff047b82 */ /* 0x000ea20000000a00 */
[----:B0-----:R-:W-:-:S06]  /*00b0*/  IMAD.WIDE R2, R7, 0x4, R2 ;  /* 0x0000000407027825 */ /* 0x001fcc00078e0202 */
[----:B-1----:R-:W3:Y:S01]  /*00c0*/  LDG.E R2, desc[UR4][R2.64] ;  /* 0x0000000402027981 */ /* 0x002ee2000c1e1900 */
[----:B--2---:R-:W-:-:S05]  /*00d0*/  IMAD.WIDE R4, R7, 0x4, R4 ;  /* 0x0000000407047825 */ /* 0x004fca00078e0204 */
[----:B------:R-:W3:Y:S02]  /*00e0*/  LDG.E R7, desc[UR4][R4.64] ;  /* 0x0000000404077981 */ /* 0x000ee4000c1e1900 */
[----:B---3--:R-:W-:-:S05]  /*00f0*/  IADD3 R7, PT, PT, R2, 0x14, R7 ;  /* 0x0000001402077810 */ /* 0x008fca0007ffe007 */
[----:B------:R-:W-:Y:S01]  /*0100*/  STG.E desc[UR4][R4.64], R7 ;  /* 0x0000000704007986 */ /* 0x000fe2000c101904 */
[----:B------:R-:W-:Y:S05]  /*0110*/  EXIT ;  /* 0x000000000000794d */ /* 0x000fea0003800000 */
.L_x_0:
[----:B------:R-:W-:-:S00]  /*0120*/  BRA `(.L_x_0) ;  /* 0xfffffffc00fc7947 */ /* 0x000fc0000383ffff */
[----:B------:R-:W-:-:S00]  /*0130*/  NOP ;  /* 0x0000000000007918 */ /* 0x000fc00000000000 */
        /* <DEDUP_REMOVED lines=12> */
.L_x_1:


//--------------------- .nv.shared.reserved.0     --------------------------
	.section	.nv.shared.reserved.0,"aw",@nobits
	.weak		__nv_reservedSMEM_offset_0_alias
	.size		__nv_reservedSMEM_offset_0_alias, 0, 64
	.other		__nv_reservedSMEM_offset_0_alias,@"STO_CUDA_RESERVED_SHARED STV_DEFAULT"
__nv_reservedSMEM_offset_0_alias:
	.zero		0
	.zero		64


//--------------------- .nv.constant0._Z3sumPiS_i --------------------------
	.section	.nv.constant0._Z3sumPiS_i,"a",@progbits
	.sectionflags	@""
	.align	4
.nv.constant0._Z3sumPiS_i:
	.zero		916


//--------------------- SYMBOLS --------------------------

	.type		.nv.reservedSmem.offset0,@object
	.size		.nv.reservedSmem.offset0,0x4
